//
// Generated by NVIDIA NVVM Compiler
//
// Compiler Build ID: CL-36424714
// Cuda compilation tools, release 13.0, V13.0.88
// Based on NVVM 20.0.0
//

.version 9.0
.target sm_100
.address_size 64

	// .globl	_Z9addKernelPKfS0_Pfi

.visible .entry _Z9addKernelPKfS0_Pfi(
	.param .u64 .ptr .align 1 _Z9addKernelPKfS0_Pfi_param_0,
	.param .u64 .ptr .align 1 _Z9addKernelPKfS0_Pfi_param_1,
	.param .u64 .ptr .align 1 _Z9addKernelPKfS0_Pfi_param_2,
	.param .u32 _Z9addKernelPKfS0_Pfi_param_3
)
{
	.reg .pred 	%p<2>;
	.reg .b32 	%r<6>;
	.reg .b32 	%f<4>;
	.reg .b64 	%rd<11>;

	ld.param.u64 	%rd1, [_Z9addKernelPKfS0_Pfi_param_0];
	ld.param.u64 	%rd2, [_Z9addKernelPKfS0_Pfi_param_1];
	ld.param.u64 	%rd3, [_Z9addKernelPKfS0_Pfi_param_2];
	ld.param.u32 	%r2, [_Z9addKernelPKfS0_Pfi_param_3];
	mov.u32 	%r3, %ctaid.x;
	mov.u32 	%r4, %ntid.x;
	mov.u32 	%r5, %tid.x;
	mad.lo.s32 	%r1, %r3, %r4, %r5;
	setp.ge.s32 	%p1, %r1, %r2;
	@%p1 bra 	$L__BB0_2;
	cvta.to.global.u64 	%rd4, %rd1;
	cvta.to.global.u64 	%rd5, %rd2;
	cvta.to.global.u64 	%rd6, %rd3;
	mul.wide.s32 	%rd7, %r1, 4;
	add.s64 	%rd8, %rd4, %rd7;
	ld.global.f32 	%f1, [%rd8];
	add.s64 	%rd9, %rd5, %rd7;
	ld.global.f32 	%f2, [%rd9];
	add.f32 	%f3, %f1, %f2;
	add.s64 	%rd10, %rd6, %rd7;
	st.global.f32 	[%rd10], %f3;
$L__BB0_2:
	ret;

}
	// .globl	_Z6addF16PK6__halfS1_PS_i
.visible .entry _Z6addF16PK6__halfS1_PS_i(
	.param .u64 .ptr .align 1 _Z6addF16PK6__halfS1_PS_i_param_0,
	.param .u64 .ptr .align 1 _Z6addF16PK6__halfS1_PS_i_param_1,
	.param .u64 .ptr .align 1 _Z6addF16PK6__halfS1_PS_i_param_2,
	.param .u32 _Z6addF16PK6__halfS1_PS_i_param_3
)
{
	.reg .pred 	%p<2>;
	.reg .b16 	%rs<4>;
	.reg .b32 	%r<6>;
	.reg .b64 	%rd<11>;

	ld.param.u64 	%rd1, [_Z6addF16PK6__halfS1_PS_i_param_0];
	ld.param.u64 	%rd2, [_Z6addF16PK6__halfS1_PS_i_param_1];
	ld.param.u64 	%rd3, [_Z6addF16PK6__halfS1_PS_i_param_2];
	ld.param.u32 	%r2, [_Z6addF16PK6__halfS1_PS_i_param_3];
	mov.u32 	%r3, %ctaid.x;
	mov.u32 	%r4, %ntid.x;
	mov.u32 	%r5, %tid.x;
	mad.lo.s32 	%r1, %r3, %r4, %r5;
	setp.ge.s32 	%p1, %r1, %r2;
	@%p1 bra 	$L__BB1_2;
	cvta.to.global.u64 	%rd4, %rd1;
	cvta.to.global.u64 	%rd5, %rd2;
	cvta.to.global.u64 	%rd6, %rd3;
	mul.wide.s32 	%rd7, %r1, 2;
	add.s64 	%rd8, %rd4, %rd7;
	add.s64 	%rd9, %rd5, %rd7;
	ld.global.u16 	%rs2, [%rd8];
	ld.global.u16 	%rs3, [%rd9];
	// begin inline asm
	{add.f16 %rs1,%rs2,%rs3;
}
	// end inline asm
	add.s64 	%rd10, %rd6, %rd7;
	st.global.u16 	[%rd10], %rs1;
$L__BB1_2:
	ret;

}


// ===== COMPILED SASS (sm_100) =====

	.target	sm_100

	.elftype	@"ET_EXEC"


//--------------------- .note.nv.tkinfo           --------------------------
	.section	.note.nv.tkinfo,"",@"SHT_NOTE"
	.sectionflags	@"SHF_NOTE_NV_TKINFO"
	.tkinfo
        /*0018*/ 	.word	0x00000002
        /*0030*/ 	.string	""
        /*0030*/ 	.string	"ptxas"
        /*0030*/ 	.string	"Cuda compilation tools, release 13.0, V13.0.88"
        /*0030*/ 	.string	"Build cuda_13.0.r13.0/compiler.36424714_0"
        /*0030*/ 	.string	"-arch sm_100 -m 64 "



//--------------------- .note.nv.cuinfo           --------------------------
	.section	.note.nv.cuinfo,"",@"SHT_NOTE"
	.sectionflags	@"SHF_NOTE_NV_CUINFO"
        /*0018*/ 	.short	0x0002
        /*001a*/ 	.short	0x0064
        /*001c*/ 	.short	0x0082
	.zero		2


//--------------------- .nv.info                  --------------------------
	.section	.nv.info,"",@"SHT_CUDA_INFO"
	.align	4


	//----- nvinfo : EIATTR_REGCOUNT
	.align		4
        /*0000*/ 	.byte	0x04, 0x2f
        /*0002*/ 	.short	(.L_1 - .L_0)
	.align		4
.L_0:
        /*0004*/ 	.word	index@(_Z9addKernelPKfS0_Pfi)
        /*0008*/ 	.word	0x0000000c


	//----- nvinfo : EIATTR_FRAME_SIZE
	.align		4
.L_1:
        /*000c*/ 	.byte	0x04, 0x11
        /*000e*/ 	.short	(.L_3 - .L_2)
	.align		4
.L_2:
        /*0010*/ 	.word	index@(_Z9addKernelPKfS0_Pfi)
        /*0014*/ 	.word	0x00000000


	//----- nvinfo : EIATTR_REGCOUNT
	.align		4
.L_3:
        /*0018*/ 	.byte	0x04, 0x2f
        /*001a*/ 	.short	(.L_5 - .L_4)
	.align		4
.L_4:
        /*001c*/ 	.word	index@(_Z6addF16PK6__halfS1_PS_i)
        /*0020*/ 	.word	0x0000000c


	//----- nvinfo : EIATTR_FRAME_SIZE
	.align		4
.L_5:
        /*0024*/ 	.byte	0x04, 0x11
        /*0026*/ 	.short	(.L_7 - .L_6)
	.align		4
.L_6:
        /*0028*/ 	.word	index@(_Z6addF16PK6__halfS1_PS_i)
        /*002c*/ 	.word	0x00000000


	//----- nvinfo : EIATTR_MIN_STACK_SIZE
	.align		4
.L_7:
        /*0030*/ 	.byte	0x04, 0x12
        /*0032*/ 	.short	(.L_9 - .L_8)
	.align		4
.L_8:
        /*0034*/ 	.word	index@(_Z6addF16PK6__halfS1_PS_i)
        /*0038*/ 	.word	0x00000000


	//----- nvinfo : EIATTR_MIN_STACK_SIZE
	.align		4
.L_9:
        /*003c*/ 	.byte	0x04, 0x12
        /*003e*/ 	.short	(.L_11 - .L_10)
	.align		4
.L_10:
        /*0040*/ 	.word	index@(_Z9addKernelPKfS0_Pfi)
        /*0044*/ 	.word	0x00000000
.L_11:


//--------------------- .nv.compat                --------------------------
	.section	.nv.compat,"",@"SHT_CUDA_COMPAT_INFO"
	.align	4
        /*0000*/ 	.byte	0x02, 0x09, 0x00, 0x00, 0x02, 0x02, 0x01, 0x00, 0x02, 0x05, 0x05, 0x00, 0x03, 0x07, 0x01, 0x01
        /*0010*/ 	.byte	0x02, 0x03, 0x00, 0x00, 0x02, 0x06, 0x01, 0x00, 0x04, 0x0b, 0x08, 0x00, 0x09, 0x00, 0x00, 0x00
        /*0020*/ 	.byte	0x00, 0x00, 0x00, 0x00


//--------------------- .nv.info._Z6addF16PK6__halfS1_PS_i --------------------------
	.section	.nv.info._Z6addF16PK6__halfS1_PS_i,"",@"SHT_CUDA_INFO"
	.sectionflags	@""
	.align	4


	//----- nvinfo : EIATTR_CUDA_API_VERSION
	.align		4
        /*0000*/ 	.byte	0x04, 0x37
        /*0002*/ 	.short	(.L_13 - .L_12)
.L_12:
        /*0004*/ 	.word	0x00000082


	//----- nvinfo : EIATTR_KPARAM_INFO
	.align		4
.L_13:
        /*0008*/ 	.byte	0x04, 0x17
        /*000a*/ 	.short	(.L_15 - .L_14)
.L_14:
        /*000c*/ 	.word	0x00000000
        /*0010*/ 	.short	0x0003
        /*0012*/ 	.short	0x0018
        /*0014*/ 	.byte	0x00, 0xf0, 0x11, 0x00


	//----- nvinfo : EIATTR_KPARAM_INFO
	.align		4
.L_15:
        /*0018*/ 	.byte	0x04, 0x17
        /*001a*/ 	.short	(.L_17 - .L_16)
.L_16:
        /*001c*/ 	.word	0x00000000
        /*0020*/ 	.short	0x0002
        /*0022*/ 	.short	0x0010
        /*0024*/ 	.byte	0x00, 0xf5, 0x21, 0x00


	//----- nvinfo : EIATTR_KPARAM_INFO
	.align		4
.L_17:
        /*0028*/ 	.byte	0x04, 0x17
        /*002a*/ 	.short	(.L_19 - .L_18)
.L_18:
        /*002c*/ 	.word	0x00000000
        /*0030*/ 	.short	0x0001
        /*0032*/ 	.short	0x0008
        /*0034*/ 	.byte	0x00, 0xf5, 0x21, 0x00


	//----- nvinfo : EIATTR_KPARAM_INFO
	.align		4
.L_19:
        /*0038*/ 	.byte	0x04, 0x17
        /*003a*/ 	.short	(.L_21 - .L_20)
.L_20:
        /*003c*/ 	.word	0x00000000
        /*0040*/ 	.short	0x0000
        /*0042*/ 	.short	0x0000
        /*0044*/ 	.byte	0x00, 0xf5, 0x21, 0x00


	//----- nvinfo : EIATTR_SPARSE_MMA_MASK
	.align		4
.L_21:
        /*0048*/ 	.byte	0x03, 0x50
        /*004a*/ 	.short	0x0000


	//----- nvinfo : EIATTR_MAXREG_COUNT
	.align		4
        /*004c*/ 	.byte	0x03, 0x1b
        /*004e*/ 	.short	0x00ff


	//----- nvinfo : EIATTR_MERCURY_ISA_VERSION
	.align		4
        /*0050*/ 	.byte	0x03, 0x5f
        /*0052*/ 	.short	0x0101


	//----- nvinfo : EIATTR_VRC_CTA_INIT_COUNT
	.align		4
        /*0054*/ 	.byte	0x02, 0x4a
	.zero		1
	.zero		1


	//----- nvinfo : EIATTR_EXIT_INSTR_OFFSETS
	.align		4
        /*0058*/ 	.byte	0x04, 0x1c
        /*005a*/ 	.short	(.L_23 - .L_22)


	//   ....[0]....
.L_22:
        /*005c*/ 	.word	0x00000070


	//   ....[1]....
        /*0060*/ 	.word	0x00000130


	//----- nvinfo : EIATTR_CBANK_PARAM_SIZE
	.align		4
.L_23:
        /*0064*/ 	.byte	0x03, 0x19
        /*0066*/ 	.short	0x001c


	//----- nvinfo : EIATTR_PARAM_CBANK
	.align		4
        /*0068*/ 	.byte	0x04, 0x0a
        /*006a*/ 	.short	(.L_25 - .L_24)
	.align		4
.L_24:
        /*006c*/ 	.word	index@(.nv.constant0._Z6addF16PK6__halfS1_PS_i)
        /*0070*/ 	.short	0x0380
        /*0072*/ 	.short	0x001c


	//----- nvinfo : EIATTR_SW_WAR
	.align		4
.L_25:
        /*0074*/ 	.byte	0x04, 0x36
        /*0076*/ 	.short	(.L_27 - .L_26)
.L_26:
        /*0078*/ 	.word	0x00000008
.L_27:


//--------------------- .nv.info._Z9addKernelPKfS0_Pfi --------------------------
	.section	.nv.info._Z9addKernelPKfS0_Pfi,"",@"SHT_CUDA_INFO"
	.sectionflags	@""
	.align	4


	//----- nvinfo : EIATTR_CUDA_API_VERSION
	.align		4
        /*0000*/ 	.byte	0x04, 0x37
        /*0002*/ 	.short	(.L_29 - .L_28)
.L_28:
        /*0004*/ 	.word	0x00000082


	//----- nvinfo : EIATTR_KPARAM_INFO
	.align		4
.L_29:
        /*0008*/ 	.byte	0x04, 0x17
        /*000a*/ 	.short	(.L_31 - .L_30)
.L_30:
        /*000c*/ 	.word	0x00000000
        /*0010*/ 	.short	0x0003
        /*0012*/ 	.short	0x0018
        /*0014*/ 	.byte	0x00, 0xf0, 0x11, 0x00


	//----- nvinfo : EIATTR_KPARAM_INFO
	.align		4
.L_31:
        /*0018*/ 	.byte	0x04, 0x17
        /*001a*/ 	.short	(.L_33 - .L_32)
.L_32:
        /*001c*/ 	.word	0x00000000
        /*0020*/ 	.short	0x0002
        /*0022*/ 	.short	0x0010
        /*0024*/ 	.byte	0x00, 0xf5, 0x21, 0x00


	//----- nvinfo : EIATTR_KPARAM_INFO
	.align		4
.L_33:
        /*0028*/ 	.byte	0x04, 0x17
        /*002a*/ 	.short	(.L_35 - .L_34)
.L_34:
        /*002c*/ 	.word	0x00000000
        /*0030*/ 	.short	0x0001
        /*0032*/ 	.short	0x0008
        /*0034*/ 	.byte	0x00, 0xf5, 0x21, 0x00


	//----- nvinfo : EIATTR_KPARAM_INFO
	.align		4
.L_35:
        /*0038*/ 	.byte	0x04, 0x17
        /*003a*/ 	.short	(.L_37 - .L_36)
.L_36:
        /*003c*/ 	.word	0x00000000
        /*0040*/ 	.short	0x0000
        /*0042*/ 	.short	0x0000
        /*0044*/ 	.byte	0x00, 0xf5, 0x21, 0x00


	//----- nvinfo : EIATTR_SPARSE_MMA_MASK
	.align		4
.L_37:
        /*0048*/ 	.byte	0x03, 0x50
        /*004a*/ 	.short	0x0000


	//----- nvinfo : EIATTR_MAXREG_COUNT
	.align		4
        /*004c*/ 	.byte	0x03, 0x1b
        /*004e*/ 	.short	0x00ff


	//----- nvinfo : EIATTR_MERCURY_ISA_VERSION
	.align		4
        /*0050*/ 	.byte	0x03, 0x5f
        /*0052*/ 	.short	0x0101


	//----- nvinfo : EIATTR_VRC_CTA_INIT_COUNT
	.align		4
        /*0054*/ 	.byte	0x02, 0x4a
	.zero		1
	.zero		1


	//----- nvinfo : EIATTR_EXIT_INSTR_OFFSETS
	.align		4
        /*0058*/ 	.byte	0x04, 0x1c
        /*005a*/ 	.short	(.L_39 - .L_38)


	//   ....[0]....
.L_38:
        /*005c*/ 	.word	0x00000070


	//   ....[1]....
        /*0060*/ 	.word	0x00000130


	//----- nvinfo : EIATTR_CBANK_PARAM_SIZE
	.align		4
.L_39:
        /*0064*/ 	.byte	0x03, 0x19
        /*0066*/ 	.short	0x001c


	//----- nvinfo : EIATTR_PARAM_CBANK
	.align		4
        /*0068*/ 	.byte	0x04, 0x0a
        /*006a*/ 	.short	(.L_41 - .L_40)
	.align		4
.L_40:
        /*006c*/ 	.word	index@(.nv.constant0._Z9addKernelPKfS0_Pfi)
        /*0070*/ 	.short	0x0380
        /*0072*/ 	.short	0x001c


	//----- nvinfo : EIATTR_SW_WAR
	.align		4
.L_41:
        /*0074*/ 	.byte	0x04, 0x36
        /*0076*/ 	.short	(.L_43 - .L_42)
.L_42:
        /*0078*/ 	.word	0x00000008
.L_43:


//--------------------- .nv.callgraph             --------------------------
	.section	.nv.callgraph,"",@"SHT_CUDA_CALLGRAPH"
	.align	4
	.sectionentsize	8
	.align		4
        /*0000*/ 	.word	0x00000000
	.align		4
        /*0004*/ 	.word	0xffffffff
	.align		4
        /*0008*/ 	.word	0x00000000
	.align		4
        /*000c*/ 	.word	0xfffffffe
	.align		4
        /*0010*/ 	.word	0x00000000
	.align		4
        /*0014*/ 	.word	0xfffffffd
	.align		4
        /*0018*/ 	.word	0x00000000
	.align		4
        /*001c*/ 	.word	0xfffffffc


//--------------------- .text._Z6addF16PK6__halfS1_PS_i --------------------------
	.section	.text._Z6addF16PK6__halfS1_PS_i,"ax",@progbits
	.align	128
        .global         _Z6addF16PK6__halfS1_PS_i
        .type           _Z6addF16PK6__halfS1_PS_i,@function
        .size           _Z6addF16PK6__halfS1_PS_i,(.L_x_2 - _Z6addF16PK6__halfS1_PS_i)
        .other          _Z6addF16PK6__halfS1_PS_i,@"STO_CUDA_ENTRY STV_DEFAULT"
_Z6addF16PK6__halfS1_PS_i:
.text._Z6addF16PK6__halfS1_PS_i:
[----:B------:R-:W-:Y:S01]  /*0000*/  LDC R1, c[0x0][0x37c] ;  /* 0x0000df00ff017b82 */ /* 0x000fe20000000800 */
[----:B------:R-:W0:Y:S07]  /*0010*/  S2R R0, SR_TID.X ;  /* 0x0000000000007919 */ /* 0x000e2e0000002100 */
[----:B------:R-:W0:Y:S01]  /*0020*/  S2UR UR4, SR_CTAID.X ;  /* 0x00000000000479c3 */ /* 0x000e220000002500 */
[----:B------:R-:W1:Y:S07]  /*0030*/  LDCU UR5, c[0x0][0x398] ;  /* 0x00007300ff0577ac */ /* 0x000e6e0008000800 */
[----:B------:R-:W0:Y:S02]  /*0040*/  LDC R9, c[0x0][0x360] ;  /* 0x0000d800ff097b82 */ /* 0x000e240000000800 */
[----:B0-----:R-:W-:-:S05]  /*0050*/  IMAD R9, R9, UR4, R0 ;  /* 0x0000000409097c24 */ /* 0x001fca000f8e0200 */
[----:B-1----:R-:W-:-:S13]  /*0060*/  ISETP.GE.AND P0, PT, R9, UR5, PT ;  /* 0x0000000509007c0c */ /* 0x002fda000bf06270 */
[----:B------:R-:W-:Y:S05]  /*0070*/  @P0 EXIT ;  /* 0x000000000000094d */ /* 0x000fea0003800000 */
[----:B------:R-:W0:Y:S01]  /*0080*/  LDC.64 R2, c[0x0][0x380] ;  /* 0x0000e000ff027b82 */ /* 0x000e220000000a00 */
[----:B------:R-:W1:Y:S07]  /*0090*/  LDCU.64 UR4, c[0x0][0x358] ;  /* 0x00006b00ff0477ac */ /* 0x000e6e0008000a00 */
[----:B------:R-:W2:Y:S08]  /*00a0*/  LDC.64 R4, c[0x0][0x388] ;  /* 0x0000e200ff047b82 */ /* 0x000eb00000000a00 */
[----:B------:R-:W3:Y:S01]  /*00b0*/  LDC.64 R6, c[0x0][0x390] ;  /* 0x0000e400ff067b82 */ /* 0x000ee20000000a00 */
[----:B0-----:R-:W-:-:S06]  /*00c0*/  IMAD.WIDE R2, R9, 0x2, R2 ;  /* 0x0000000209027825 */ /* 0x001fcc00078e0202 */
[----:B-1----:R-:W4:Y:S01]  /*00d0*/  LDG.E.U16 R2, desc[UR4][R2.64] ;  /* 0x0000000402027981 */ /* 0x002f22000c1e1500 */
[----:B--2---:R-:W-:-:S06]  /*00e0*/  IMAD.WIDE R4, R9, 0x2, R4 ;  /* 0x0000000209047825 */ /* 0x004fcc00078e0204 */
[----:B------:R-:W4:Y:S01]  /*00f0*/  LDG.E.U16 R5, desc[UR4][R4.64] ;  /* 0x0000000404057981 */ /* 0x000f22000c1e1500 */
[----:B---3--:R-:W-:-:S04]  /*0100*/  IMAD.WIDE R6, R9, 0x2, R6 ;  /* 0x0000000209067825 */ /* 0x008fc800078e0206 */
[----:B----4-:R-:W-:-:S05]  /*0110*/  HADD2 R5, R2.H0_H0, R5.H0_H0 ;  /* 0x2000000502057230 */ /* 0x010fca0000000800 */
[----:B------:R-:W-:Y:S01]  /*0120*/  STG.E.U16 desc[UR4][R6.64], R5 ;  /* 0x0000000506007986 */ /* 0x000fe2000c101504 */
[----:B------:R-:W-:Y:S05]  /*0130*/  EXIT ;  /* 0x000000000000794d */ /* 0x000fea0003800000 */
.L_x_0:
[----:B------:R-:W-:-:S00]  /*0140*/  BRA `(.L_x_0) ;  /* 0xfffffffc00fc7947 */ /* 0x000fc0000383ffff */
[----:B------:R-:W-:-:S00]  /*0150*/  NOP ;  /* 0x0000000000007918 */ /* 0x000fc00000000000 */
        /* <DEDUP_REMOVED lines=10> */
.L_x_2:


//--------------------- .text._Z9addKernelPKfS0_Pfi --------------------------
	.section	.text._Z9addKernelPKfS0_Pfi,"ax",@progbits
	.align	128
        .global         _Z9addKernelPKfS0_Pfi
        .type           _Z9addKernelPKfS0_Pfi,@function
        .size           _Z9addKernelPKfS0_Pfi,(.L_x_3 - _Z9addKernelPKfS0_Pfi)
        .other          _Z9addKernelPKfS0_Pfi,@"STO_CUDA_ENTRY STV_DEFAULT"
_Z9addKernelPKfS0_Pfi:
.text._Z9addKernelPKfS0_Pfi:
        /* <DEDUP_REMOVED lines=13> */
[----:B-1----:R-:W4:Y:S01]  /*00d0*/  LDG.E R2, desc[UR4][R2.64] ;  /* 0x0000000402027981 */ /* 0x002f22000c1e1900 */
[----:B--2---:R-:W-:-:S06]  /*00e0*/  IMAD.WIDE R4, R9, 0x4, R4 ;  /* 0x0000000409047825 */ /* 0x004fcc00078e0204 */
[----:B------:R-:W4:Y:S01]  /*00f0*/  LDG.E R5, desc[UR4][R4.64] ;  /* 0x0000000404057981 */ /* 0x000f22000c1e1900 */
[----:B---3--:R-:W-:-:S04]  /*0100*/  IMAD.WIDE R6, R9, 0x4, R6 ;  /* 0x0000000409067825 */ /* 0x008fc800078e0206 */
[----:B----4-:R-:W-:-:S05]  /*0110*/  FADD R9, R2, R5 ;  /* 0x0000000502097221 */ /* 0x010fca0000000000 */
[----:B------:R-:W-:Y:S01]  /*0120*/  STG.E desc[UR4][R6.64], R9 ;  /* 0x0000000906007986 */ /* 0x000fe2000c101904 */
[----:B------:R-:W-:Y:S05]  /*0130*/  EXIT ;  /* 0x000000000000794d */ /* 0x000fea0003800000 */
.L_x_1:
        /* <DEDUP_REMOVED lines=12> */
.L_x_3:


//--------------------- .nv.shared.reserved.0     --------------------------
	.section	.nv.shared.reserved.0,"aw",@nobits
	.weak		__nv_reservedSMEM_offset_0_alias
	.size		__nv_reservedSMEM_offset_0_alias, 0, 64
	.other		__nv_reservedSMEM_offset_0_alias,@"STO_CUDA_RESERVED_SHARED STV_DEFAULT"
__nv_reservedSMEM_offset_0_alias:
	.zero		0
	.zero		64


//--------------------- .nv.constant0._Z6addF16PK6__halfS1_PS_i --------------------------
	.section	.nv.constant0._Z6addF16PK6__halfS1_PS_i,"a",@progbits
	.sectionflags	@""
	.align	4
.nv.constant0._Z6addF16PK6__halfS1_PS_i:
	.zero		924


//--------------------- .nv.constant0._Z9addKernelPKfS0_Pfi --------------------------
	.section	.nv.constant0._Z9addKernelPKfS0_Pfi,"a",@progbits
	.sectionflags	@""
	.align	4
.nv.constant0._Z9addKernelPKfS0_Pfi:
	.zero		924


//--------------------- SYMBOLS --------------------------

	.type		.nv.reservedSmem.offset0,@object
	.size		.nv.reservedSmem.offset0,0x4
